//
// Generated by NVIDIA NVVM Compiler
//
// Compiler Build ID: CL-36424714
// Cuda compilation tools, release 13.0, V13.0.88
// Based on NVVM 20.0.0
//

.version 9.0
.target sm_100
.address_size 64

	// .globl	_Z6kernelPi

.visible .entry _Z6kernelPi(
	.param .u64 .ptr .align 1 _Z6kernelPi_param_0
)
{
	.reg .b32 	%r<7>;
	.reg .b64 	%rd<5>;

	ld.param.u64 	%rd1, [_Z6kernelPi_param_0];
	cvta.to.global.u64 	%rd2, %rd1;
	mov.u32 	%r1, %ctaid.x;
	mov.u32 	%r2, %ntid.x;
	mov.u32 	%r3, %tid.x;
	mad.lo.s32 	%r4, %r1, %r2, %r3;
	mul.wide.s32 	%rd3, %r4, 4;
	add.s64 	%rd4, %rd2, %rd3;
	ld.global.u32 	%r5, [%rd4];
	add.s32 	%r6, %r5, 10;
	st.global.u32 	[%rd4], %r6;
	ret;

}


// ===== COMPILED SASS (sm_100) =====

	.target	sm_100

	.elftype	@"ET_EXEC"


//--------------------- .note.nv.tkinfo           --------------------------
	.section	.note.nv.tkinfo,"",@"SHT_NOTE"
	.sectionflags	@"SHF_NOTE_NV_TKINFO"
	.tkinfo
        /*0018*/ 	.word	0x00000002
        /*0030*/ 	.string	""
        /*0030*/ 	.string	"ptxas"
        /*0030*/ 	.string	"Cuda compilation tools, release 13.0, V13.0.88"
        /*0030*/ 	.string	"Build cuda_13.0.r13.0/compiler.36424714_0"
        /*0030*/ 	.string	"-arch sm_100 -m 64 "



//--------------------- .note.nv.cuinfo           --------------------------
	.section	.note.nv.cuinfo,"",@"SHT_NOTE"
	.sectionflags	@"SHF_NOTE_NV_CUINFO"
        /*0018*/ 	.short	0x0002
        /*001a*/ 	.short	0x0064
        /*001c*/ 	.short	0x0082
	.zero		2


//--------------------- .nv.info                  --------------------------
	.section	.nv.info,"",@"SHT_CUDA_INFO"
	.align	4


	//----- nvinfo : EIATTR_REGCOUNT
	.align		4
        /*0000*/ 	.byte	0x04, 0x2f
        /*0002*/ 	.short	(.L_1 - .L_0)
	.align		4
.L_0:
        /*0004*/ 	.word	index@(_Z6kernelPi)
        /*0008*/ 	.word	0x00000008


	//----- nvinfo : EIATTR_FRAME_SIZE
	.align		4
.L_1:
        /*000c*/ 	.byte	0x04, 0x11
        /*000e*/ 	.short	(.L_3 - .L_2)
	.align		4
.L_2:
        /*0010*/ 	.word	index@(_Z6kernelPi)
        /*0014*/ 	.word	0x00000000


	//----- nvinfo : EIATTR_MIN_STACK_SIZE
	.align		4
.L_3:
        /*0018*/ 	.byte	0x04, 0x12
        /*001a*/ 	.short	(.L_5 - .L_4)
	.align		4
.L_4:
        /*001c*/ 	.word	index@(_Z6kernelPi)
        /*0020*/ 	.word	0x00000000
.L_5:


//--------------------- .nv.compat                --------------------------
	.section	.nv.compat,"",@"SHT_CUDA_COMPAT_INFO"
	.align	4
        /*0000*/ 	.byte	0x02, 0x09, 0x00, 0x00, 0x02, 0x02, 0x01, 0x00, 0x02, 0x05, 0x05, 0x00, 0x03, 0x07, 0x01, 0x01
        /*0010*/ 	.byte	0x02, 0x03, 0x00, 0x00, 0x02, 0x06, 0x01, 0x00, 0x04, 0x0b, 0x08, 0x00, 0x09, 0x00, 0x00, 0x00
        /*0020*/ 	.byte	0x00, 0x00, 0x00, 0x00


//--------------------- .nv.info._Z6kernelPi      --------------------------
	.section	.nv.info._Z6kernelPi,"",@"SHT_CUDA_INFO"
	.sectionflags	@""
	.align	4


	//----- nvinfo : EIATTR_CUDA_API_VERSION
	.align		4
        /*0000*/ 	.byte	0x04, 0x37
        /*0002*/ 	.short	(.L_7 - .L_6)
.L_6:
        /*0004*/ 	.word	0x00000082


	//----- nvinfo : EIATTR_KPARAM_INFO
	.align		4
.L_7:
        /*0008*/ 	.byte	0x04, 0x17
        /*000a*/ 	.short	(.L_9 - .L_8)
.L_8:
        /*000c*/ 	.word	0x00000000
        /*0010*/ 	.short	0x0000
        /*0012*/ 	.short	0x0000
        /*0014*/ 	.byte	0x00, 0xf5, 0x21, 0x00


	//----- nvinfo : EIATTR_SPARSE_MMA_MASK
	.align		4
.L_9:
        /*0018*/ 	.byte	0x03, 0x50
        /*001a*/ 	.short	0x0000


	//----- nvinfo : EIATTR_MAXREG_COUNT
	.align		4
        /*001c*/ 	.byte	0x03, 0x1b
        /*001e*/ 	.short	0x00ff


	//----- nvinfo : EIATTR_MERCURY_ISA_VERSION
	.align		4
        /*0020*/ 	.byte	0x03, 0x5f
        /*0022*/ 	.short	0x0101


	//----- nvinfo : EIATTR_VRC_CTA_INIT_COUNT
	.align		4
        /*0024*/ 	.byte	0x02, 0x4a
	.zero		1
	.zero		1


	//----- nvinfo : EIATTR_EXIT_INSTR_OFFSETS
	.align		4
        /*0028*/ 	.byte	0x04, 0x1c
        /*002a*/ 	.short	(.L_11 - .L_10)


	//   ....[0]....
.L_10:
        /*002c*/ 	.word	0x000000b0


	//----- nvinfo : EIATTR_CBANK_PARAM_SIZE
	.align		4
.L_11:
        /*0030*/ 	.byte	0x03, 0x19
        /*0032*/ 	.short	0x0008


	//----- nvinfo : EIATTR_PARAM_CBANK
	.align		4
        /*0034*/ 	.byte	0x04, 0x0a
        /*0036*/ 	.short	(.L_13 - .L_12)
	.align		4
.L_12:
        /*0038*/ 	.word	index@(.nv.constant0._Z6kernelPi)
        /*003c*/ 	.short	0x0380
        /*003e*/ 	.short	0x0008


	//----- nvinfo : EIATTR_SW_WAR
	.align		4
.L_13:
        /*0040*/ 	.byte	0x04, 0x36
        /*0042*/ 	.short	(.L_15 - .L_14)
.L_14:
        /*0044*/ 	.word	0x00000008
.L_15:


//--------------------- .nv.callgraph             --------------------------
	.section	.nv.callgraph,"",@"SHT_CUDA_CALLGRAPH"
	.align	4
	.sectionentsize	8
	.align		4
        /*0000*/ 	.word	0x00000000
	.align		4
        /*0004*/ 	.word	0xffffffff
	.align		4
        /*0008*/ 	.word	0x00000000
	.align		4
        /*000c*/ 	.word	0xfffffffe
	.align		4
        /*0010*/ 	.word	0x00000000
	.align		4
        /*0014*/ 	.word	0xfffffffd
	.align		4
        /*0018*/ 	.word	0x00000000
	.align		4
        /*001c*/ 	.word	0xfffffffc


//--------------------- .text._Z6kernelPi         --------------------------
	.section	.text._Z6kernelPi,"ax",@progbits
	.align	128
        .global         _Z6kernelPi
        .type           _Z6kernelPi,@function
        .size           _Z6kernelPi,(.L_x_1 - _Z6kernelPi)
        .other          _Z6kernelPi,@"STO_CUDA_ENTRY STV_DEFAULT"
_Z6kernelPi:
.text._Z6kernelPi:
[----:B------:R-:W-:Y:S01]  /*0000*/  LDC R1, c[0x0][0x37c] ;  /* 0x0000df00ff017b82 */ /* 0x000fe20000000800 */
[----:B------:R-:W0:Y:S07]  /*0010*/  S2R R0, SR_TID.X ;  /* 0x0000000000007919 */ /* 0x000e2e0000002100 */
[----:B------:R-:W0:Y:S01]  /*0020*/  S2UR UR6, SR_CTAID.X ;  /* 0x00000000000679c3 */ /* 0x000e220000002500 */
[----:B------:R-:W1:Y:S07]  /*0030*/  LDCU.64 UR4, c[0x0][0x358] ;  /* 0x00006b00ff0477ac */ /* 0x000e6e0008000a00 */
[----:B------:R-:W0:Y:S08]  /*0040*/  LDC R5, c[0x0][0x360] ;  /* 0x0000d800ff057b82 */ /* 0x000e300000000800 */
[----:B------:R-:W2:Y:S01]  /*0050*/  LDC.64 R2, c[0x0][0x380] ;  /* 0x0000e000ff027b82 */ /* 0x000ea20000000a00 */
[----:B0-----:R-:W-:-:S04]  /*0060*/  IMAD R5, R5, UR6, R0 ;  /* 0x0000000605057c24 */ /* 0x001fc8000f8e0200 */
[----:B--2---:R-:W-:-:S05]  /*0070*/  IMAD.WIDE R2, R5, 0x4, R2 ;  /* 0x0000000405027825 */ /* 0x004fca00078e0202 */
[----:B-1----:R-:W2:Y:S02]  /*0080*/  LDG.E R0, desc[UR4][R2.64] ;  /* 0x0000000402007981 */ /* 0x002ea4000c1e1900 */
[----:B--2---:R-:W-:-:S05]  /*0090*/  IADD3 R5, PT, PT, R0, 0xa, RZ ;  /* 0x0000000a00057810 */ /* 0x004fca0007ffe0ff */
[----:B------:R-:W-:Y:S01]  /*00a0*/  STG.E desc[UR4][R2.64], R5 ;  /* 0x0000000502007986 */ /* 0x000fe2000c101904 */
[----:B------:R-:W-:Y:S05]  /*00b0*/  EXIT ;  /* 0x000000000000794d */ /* 0x000fea0003800000 */
.L_x_0:
[----:B------:R-:W-:-:S00]  /*00c0*/  BRA `(.L_x_0) ;  /* 0xfffffffc00fc7947 */ /* 0x000fc0000383ffff */
[----:B------:R-:W-:-:S00]  /*00d0*/  NOP ;  /* 0x0000000000007918 */ /* 0x000fc00000000000 */
        /* <DEDUP_REMOVED lines=10> */
.L_x_1:


//--------------------- .nv.shared.reserved.0     --------------------------
	.section	.nv.shared.reserved.0,"aw",@nobits
	.weak		__nv_reservedSMEM_offset_0_alias
	.size		__nv_reservedSMEM_offset_0_alias, 0, 64
	.other		__nv_reservedSMEM_offset_0_alias,@"STO_CUDA_RESERVED_SHARED STV_DEFAULT"
__nv_reservedSMEM_offset_0_alias:
	.zero		0
	.zero		64


//--------------------- .nv.constant0._Z6kernelPi --------------------------
	.section	.nv.constant0._Z6kernelPi,"a",@progbits
	.sectionflags	@""
	.align	4
.nv.constant0._Z6kernelPi:
	.zero		904


//--------------------- SYMBOLS --------------------------

	.type		.nv.reservedSmem.offset0,@object
	.size		.nv.reservedSmem.offset0,0x4
